//
// Generated by NVIDIA NVVM Compiler
//
// Compiler Build ID: CL-36424714
// Cuda compilation tools, release 13.0, V13.0.88
// Based on NVVM 20.0.0
//

.version 9.0
.target sm_100
.address_size 64

	// .globl	_Z17updateTemperaturePKdPdi
.extern .shared .align 16 .b8 shArr[];

.visible .entry _Z17updateTemperaturePKdPdi(
	.param .u64 .ptr .align 1 _Z17updateTemperaturePKdPdi_param_0,
	.param .u64 .ptr .align 1 _Z17updateTemperaturePKdPdi_param_1,
	.param .u32 _Z17updateTemperaturePKdPdi_param_2
)
{
	.reg .pred 	%p<7>;
	.reg .b32 	%r<17>;
	.reg .b64 	%rd<14>;
	.reg .b64 	%fd<9>;

	ld.param.u64 	%rd1, [_Z17updateTemperaturePKdPdi_param_0];
	ld.param.u64 	%rd2, [_Z17updateTemperaturePKdPdi_param_1];
	ld.param.u32 	%r3, [_Z17updateTemperaturePKdPdi_param_2];
	mov.u32 	%r4, %ctaid.y;
	mov.u32 	%r5, %ntid.y;
	mov.u32 	%r6, %tid.y;
	mad.lo.s32 	%r1, %r4, %r5, %r6;
	mov.u32 	%r7, %ctaid.x;
	mov.u32 	%r8, %ntid.x;
	mov.u32 	%r9, %tid.x;
	mad.lo.s32 	%r2, %r7, %r8, %r9;
	setp.eq.s32 	%p1, %r1, 0;
	setp.gt.s32 	%p2, %r1, %r3;
	or.pred  	%p3, %p1, %p2;
	@%p3 bra 	$L__BB0_3;
	setp.lt.s32 	%p4, %r2, 1;
	setp.gt.s32 	%p5, %r2, %r3;
	or.pred  	%p6, %p4, %p5;
	@%p6 bra 	$L__BB0_3;
	cvta.to.global.u64 	%rd3, %rd1;
	add.s32 	%r10, %r3, 2;
	mad.lo.s32 	%r11, %r10, %r1, %r10;
	add.s32 	%r12, %r11, %r2;
	mul.wide.u32 	%rd4, %r12, 8;
	add.s64 	%rd5, %rd3, %rd4;
	ld.global.f64 	%fd1, [%rd5];
	add.s32 	%r13, %r1, -1;
	mad.lo.s32 	%r14, %r10, %r13, %r2;
	mul.wide.u32 	%rd6, %r14, 8;
	add.s64 	%rd7, %rd3, %rd6;
	ld.global.f64 	%fd2, [%rd7];
	add.f64 	%fd3, %fd1, %fd2;
	add.s32 	%r15, %r14, %r10;
	add.s32 	%r16, %r15, -1;
	mul.wide.u32 	%rd8, %r16, 8;
	add.s64 	%rd9, %rd3, %rd8;
	ld.global.f64 	%fd4, [%rd9];
	add.f64 	%fd5, %fd3, %fd4;
	mul.wide.u32 	%rd10, %r15, 8;
	add.s64 	%rd11, %rd3, %rd10;
	ld.global.f64 	%fd6, [%rd11+8];
	add.f64 	%fd7, %fd5, %fd6;
	mul.f64 	%fd8, %fd7, 0d3FD0000000000000;
	cvta.to.global.u64 	%rd12, %rd2;
	add.s64 	%rd13, %rd12, %rd10;
	st.global.f64 	[%rd13], %fd8;
$L__BB0_3:
	ret;

}
	// .globl	_Z11updateErrorPKdPdidS1_
.visible .entry _Z11updateErrorPKdPdidS1_(
	.param .u64 .ptr .align 1 _Z11updateErrorPKdPdidS1__param_0,
	.param .u64 .ptr .align 1 _Z11updateErrorPKdPdidS1__param_1,
	.param .u32 _Z11updateErrorPKdPdidS1__param_2,
	.param .f64 _Z11updateErrorPKdPdidS1__param_3,
	.param .u64 .ptr .align 1 _Z11updateErrorPKdPdidS1__param_4
)
{
	.reg .pred 	%p<8>;
	.reg .b32 	%r<18>;
	.reg .b64 	%rd<18>;
	.reg .b64 	%fd<13>;

	ld.param.u64 	%rd1, [_Z11updateErrorPKdPdidS1__param_0];
	ld.param.u64 	%rd2, [_Z11updateErrorPKdPdidS1__param_1];
	ld.param.u32 	%r3, [_Z11updateErrorPKdPdidS1__param_2];
	ld.param.f64 	%fd1, [_Z11updateErrorPKdPdidS1__param_3];
	ld.param.u64 	%rd3, [_Z11updateErrorPKdPdidS1__param_4];
	mov.u32 	%r4, %ctaid.y;
	mov.u32 	%r5, %ntid.y;
	mov.u32 	%r6, %tid.y;
	mad.lo.s32 	%r1, %r4, %r5, %r6;
	mov.u32 	%r7, %ctaid.x;
	mov.u32 	%r8, %ntid.x;
	mov.u32 	%r9, %tid.x;
	mad.lo.s32 	%r2, %r7, %r8, %r9;
	setp.eq.s32 	%p1, %r1, 0;
	setp.gt.s32 	%p2, %r1, %r3;
	or.pred  	%p3, %p1, %p2;
	@%p3 bra 	$L__BB1_3;
	setp.lt.s32 	%p4, %r2, 1;
	setp.gt.s32 	%p5, %r2, %r3;
	or.pred  	%p6, %p4, %p5;
	@%p6 bra 	$L__BB1_3;
	cvta.to.global.u64 	%rd4, %rd1;
	add.s32 	%r10, %r3, 2;
	mad.lo.s32 	%r11, %r10, %r1, %r10;
	add.s32 	%r12, %r11, %r2;
	mul.wide.u32 	%rd5, %r12, 8;
	add.s64 	%rd6, %rd4, %rd5;
	ld.global.f64 	%fd2, [%rd6];
	add.s32 	%r13, %r1, -1;
	mad.lo.s32 	%r14, %r10, %r13, %r2;
	mul.wide.u32 	%rd7, %r14, 8;
	add.s64 	%rd8, %rd4, %rd7;
	ld.global.f64 	%fd3, [%rd8];
	add.f64 	%fd4, %fd2, %fd3;
	add.s32 	%r15, %r14, %r10;
	add.s32 	%r16, %r15, -1;
	mul.wide.u32 	%rd9, %r16, 8;
	add.s64 	%rd10, %rd4, %rd9;
	ld.global.f64 	%fd5, [%rd10];
	add.f64 	%fd6, %fd4, %fd5;
	mul.wide.u32 	%rd11, %r15, 8;
	add.s64 	%rd12, %rd4, %rd11;
	ld.global.f64 	%fd7, [%rd12+8];
	add.f64 	%fd8, %fd6, %fd7;
	mul.f64 	%fd9, %fd8, 0d3FD0000000000000;
	cvta.to.global.u64 	%rd13, %rd2;
	add.s64 	%rd14, %rd13, %rd11;
	st.global.f64 	[%rd14], %fd9;
	ld.global.f64 	%fd10, [%rd12];
	sub.f64 	%fd11, %fd9, %fd10;
	setp.gt.f64 	%p7, %fd11, %fd1;
	selp.f64 	%fd12, %fd11, %fd1, %p7;
	mad.lo.s32 	%r17, %r2, %r1, -1;
	cvta.to.global.u64 	%rd15, %rd3;
	mul.wide.u32 	%rd16, %r17, 8;
	add.s64 	%rd17, %rd15, %rd16;
	st.global.f64 	[%rd17], %fd12;
$L__BB1_3:
	ret;

}
	// .globl	_Z11reduceErrorPdS_i
.visible .entry _Z11reduceErrorPdS_i(
	.param .u64 .ptr .align 1 _Z11reduceErrorPdS_i_param_0,
	.param .u64 .ptr .align 1 _Z11reduceErrorPdS_i_param_1,
	.param .u32 _Z11reduceErrorPdS_i_param_2
)
{
	.reg .pred 	%p<9>;
	.reg .b32 	%r<19>;
	.reg .b64 	%rd<9>;
	.reg .b64 	%fd<12>;

	ld.param.u64 	%rd3, [_Z11reduceErrorPdS_i_param_0];
	ld.param.u64 	%rd2, [_Z11reduceErrorPdS_i_param_1];
	ld.param.u32 	%r11, [_Z11reduceErrorPdS_i_param_2];
	cvta.to.global.u64 	%rd1, %rd3;
	mov.u32 	%r1, %tid.x;
	mov.u32 	%r18, %ntid.x;
	mov.u32 	%r3, %ctaid.x;
	mad.lo.s32 	%r17, %r18, %r3, %r1;
	ld.global.f64 	%fd11, [%rd1];
	setp.ge.s32 	%p1, %r17, %r11;
	@%p1 bra 	$L__BB2_3;
	mov.u32 	%r12, %nctaid.x;
	mul.lo.s32 	%r5, %r18, %r12;
$L__BB2_2:
	mul.wide.s32 	%rd4, %r17, 8;
	add.s64 	%rd5, %rd1, %rd4;
	ld.global.f64 	%fd5, [%rd5];
	setp.gt.f64 	%p2, %fd11, %fd5;
	selp.f64 	%fd11, %fd11, %fd5, %p2;
	add.s32 	%r17, %r17, %r5;
	setp.lt.s32 	%p3, %r17, %r11;
	@%p3 bra 	$L__BB2_2;
$L__BB2_3:
	shl.b32 	%r13, %r1, 3;
	mov.u32 	%r14, shArr;
	add.s32 	%r8, %r14, %r13;
	st.shared.f64 	[%r8], %fd11;
	bar.sync 	0;
	setp.lt.u32 	%p4, %r18, 2;
	@%p4 bra 	$L__BB2_7;
$L__BB2_4:
	shr.u32 	%r10, %r18, 1;
	setp.ge.u32 	%p5, %r1, %r10;
	@%p5 bra 	$L__BB2_6;
	shl.b32 	%r15, %r10, 3;
	add.s32 	%r16, %r8, %r15;
	ld.shared.f64 	%fd6, [%r16];
	ld.shared.f64 	%fd7, [%r8];
	setp.gt.f64 	%p6, %fd6, %fd7;
	selp.f64 	%fd8, %fd6, %fd7, %p6;
	st.shared.f64 	[%r8], %fd8;
$L__BB2_6:
	bar.sync 	0;
	setp.gt.u32 	%p7, %r18, 3;
	mov.u32 	%r18, %r10;
	@%p7 bra 	$L__BB2_4;
$L__BB2_7:
	setp.ne.s32 	%p8, %r1, 0;
	@%p8 bra 	$L__BB2_9;
	ld.shared.f64 	%fd9, [shArr];
	cvta.to.global.u64 	%rd6, %rd2;
	mul.wide.u32 	%rd7, %r3, 8;
	add.s64 	%rd8, %rd6, %rd7;
	st.global.f64 	[%rd8], %fd9;
$L__BB2_9:
	ret;

}


// ===== COMPILED SASS (sm_100) =====

	.target	sm_100

	.elftype	@"ET_EXEC"


//--------------------- .note.nv.tkinfo           --------------------------
	.section	.note.nv.tkinfo,"",@"SHT_NOTE"
	.sectionflags	@"SHF_NOTE_NV_TKINFO"
	.tkinfo
        /*0018*/ 	.word	0x00000002
        /*0030*/ 	.string	""
        /*0030*/ 	.string	"ptxas"
        /*0030*/ 	.string	"Cuda compilation tools, release 13.0, V13.0.88"
        /*0030*/ 	.string	"Build cuda_13.0.r13.0/compiler.36424714_0"
        /*0030*/ 	.string	"-arch sm_100 -m 64 "



//--------------------- .note.nv.cuinfo           --------------------------
	.section	.note.nv.cuinfo,"",@"SHT_NOTE"
	.sectionflags	@"SHF_NOTE_NV_CUINFO"
        /*0018*/ 	.short	0x0002
        /*001a*/ 	.short	0x0064
        /*001c*/ 	.short	0x0082
	.zero		2


//--------------------- .nv.info                  --------------------------
	.section	.nv.info,"",@"SHT_CUDA_INFO"
	.align	4


	//----- nvinfo : EIATTR_REGCOUNT
	.align		4
        /*0000*/ 	.byte	0x04, 0x2f
        /*0002*/ 	.short	(.L_1 - .L_0)
	.align		4
.L_0:
        /*0004*/ 	.word	index@(_Z17updateTemperaturePKdPdi)
        /*0008*/ 	.word	0x00000010


	//----- nvinfo : EIATTR_FRAME_SIZE
	.align		4
.L_1:
        /*000c*/ 	.byte	0x04, 0x11
        /*000e*/ 	.short	(.L_3 - .L_2)
	.align		4
.L_2:
        /*0010*/ 	.word	index@(_Z17updateTemperaturePKdPdi)
        /*0014*/ 	.word	0x00000000


	//----- nvinfo : EIATTR_REGCOUNT
	.align		4
.L_3:
        /*0018*/ 	.byte	0x04, 0x2f
        /*001a*/ 	.short	(.L_5 - .L_4)
	.align		4
.L_4:
        /*001c*/ 	.word	index@(_Z11updateErrorPKdPdidS1_)
        /*0020*/ 	.word	0x00000014


	//----- nvinfo : EIATTR_FRAME_SIZE
	.align		4
.L_5:
        /*0024*/ 	.byte	0x04, 0x11
        /*0026*/ 	.short	(.L_7 - .L_6)
	.align		4
.L_6:
        /*0028*/ 	.word	index@(_Z11updateErrorPKdPdidS1_)
        /*002c*/ 	.word	0x00000000


	//----- nvinfo : EIATTR_REGCOUNT
	.align		4
.L_7:
        /*0030*/ 	.byte	0x04, 0x2f
        /*0032*/ 	.short	(.L_9 - .L_8)
	.align		4
.L_8:
        /*0034*/ 	.word	index@(_Z11reduceErrorPdS_i)
        /*0038*/ 	.word	0x0000000e


	//----- nvinfo : EIATTR_FRAME_SIZE
	.align		4
.L_9:
        /*003c*/ 	.byte	0x04, 0x11
        /*003e*/ 	.short	(.L_11 - .L_10)
	.align		4
.L_10:
        /*0040*/ 	.word	index@(_Z11reduceErrorPdS_i)
        /*0044*/ 	.word	0x00000000


	//----- nvinfo : EIATTR_MIN_STACK_SIZE
	.align		4
.L_11:
        /*0048*/ 	.byte	0x04, 0x12
        /*004a*/ 	.short	(.L_13 - .L_12)
	.align		4
.L_12:
        /*004c*/ 	.word	index@(_Z11reduceErrorPdS_i)
        /*0050*/ 	.word	0x00000000


	//----- nvinfo : EIATTR_MIN_STACK_SIZE
	.align		4
.L_13:
        /*0054*/ 	.byte	0x04, 0x12
        /*0056*/ 	.short	(.L_15 - .L_14)
	.align		4
.L_14:
        /*0058*/ 	.word	index@(_Z11updateErrorPKdPdidS1_)
        /*005c*/ 	.word	0x00000000


	//----- nvinfo : EIATTR_MIN_STACK_SIZE
	.align		4
.L_15:
        /*0060*/ 	.byte	0x04, 0x12
        /*0062*/ 	.short	(.L_17 - .L_16)
	.align		4
.L_16:
        /*0064*/ 	.word	index@(_Z17updateTemperaturePKdPdi)
        /*0068*/ 	.word	0x00000000
.L_17:


//--------------------- .nv.compat                --------------------------
	.section	.nv.compat,"",@"SHT_CUDA_COMPAT_INFO"
	.align	4
        /*0000*/ 	.byte	0x02, 0x09, 0x00, 0x00, 0x02, 0x02, 0x01, 0x00, 0x02, 0x05, 0x05, 0x00, 0x03, 0x07, 0x01, 0x01
        /*0010*/ 	.byte	0x02, 0x03, 0x00, 0x00, 0x02, 0x06, 0x01, 0x00, 0x04, 0x0b, 0x08, 0x00, 0x01, 0x00, 0x00, 0x00
        /*0020*/ 	.byte	0x00, 0x00, 0x00, 0x00


//--------------------- .nv.info._Z11reduceErrorPdS_i --------------------------
	.section	.nv.info._Z11reduceErrorPdS_i,"",@"SHT_CUDA_INFO"
	.sectionflags	@""
	.align	4


	//----- nvinfo : EIATTR_CUDA_API_VERSION
	.align		4
        /*0000*/ 	.byte	0x04, 0x37
        /*0002*/ 	.short	(.L_19 - .L_18)
.L_18:
        /*0004*/ 	.word	0x00000082


	//----- nvinfo : EIATTR_KPARAM_INFO
	.align		4
.L_19:
        /*0008*/ 	.byte	0x04, 0x17
        /*000a*/ 	.short	(.L_21 - .L_20)
.L_20:
        /*000c*/ 	.word	0x00000000
        /*0010*/ 	.short	0x0002
        /*0012*/ 	.short	0x0010
        /*0014*/ 	.byte	0x00, 0xf0, 0x11, 0x00


	//----- nvinfo : EIATTR_KPARAM_INFO
	.align		4
.L_21:
        /*0018*/ 	.byte	0x04, 0x17
        /*001a*/ 	.short	(.L_23 - .L_22)
.L_22:
        /*001c*/ 	.word	0x00000000
        /*0020*/ 	.short	0x0001
        /*0022*/ 	.short	0x0008
        /*0024*/ 	.byte	0x00, 0xf5, 0x21, 0x00


	//----- nvinfo : EIATTR_KPARAM_INFO
	.align		4
.L_23:
        /*0028*/ 	.byte	0x04, 0x17
        /*002a*/ 	.short	(.L_25 - .L_24)
.L_24:
        /*002c*/ 	.word	0x00000000
        /*0030*/ 	.short	0x0000
        /*0032*/ 	.short	0x0000
        /*0034*/ 	.byte	0x00, 0xf5, 0x21, 0x00


	//----- nvinfo : EIATTR_SPARSE_MMA_MASK
	.align		4
.L_25:
        /*0038*/ 	.byte	0x03, 0x50
        /*003a*/ 	.short	0x0000


	//----- nvinfo : EIATTR_MAXREG_COUNT
	.align		4
        /*003c*/ 	.byte	0x03, 0x1b
        /*003e*/ 	.short	0x00ff


	//----- nvinfo : EIATTR_NUM_BARRIERS
	.align		4
        /*0040*/ 	.byte	0x02, 0x4c
        /*0042*/ 	.byte	0x01
	.zero		1


	//----- nvinfo : EIATTR_MERCURY_ISA_VERSION
	.align		4
        /*0044*/ 	.byte	0x03, 0x5f
        /*0046*/ 	.short	0x0101


	//----- nvinfo : EIATTR_VRC_CTA_INIT_COUNT
	.align		4
        /*0048*/ 	.byte	0x02, 0x4a
	.zero		1
	.zero		1


	//----- nvinfo : EIATTR_EXIT_INSTR_OFFSETS
	.align		4
        /*004c*/ 	.byte	0x04, 0x1c
        /*004e*/ 	.short	(.L_27 - .L_26)


	//   ....[0]....
.L_26:
        /*0050*/ 	.word	0x000002f0


	//   ....[1]....
        /*0054*/ 	.word	0x00000370


	//----- nvinfo : EIATTR_CRS_STACK_SIZE
	.align		4
.L_27:
        /*0058*/ 	.byte	0x04, 0x1e
        /*005a*/ 	.short	(.L_29 - .L_28)
.L_28:
        /*005c*/ 	.word	0x00000000


	//----- nvinfo : EIATTR_CBANK_PARAM_SIZE
	.align		4
.L_29:
        /*0060*/ 	.byte	0x03, 0x19
        /*0062*/ 	.short	0x0014


	//----- nvinfo : EIATTR_PARAM_CBANK
	.align		4
        /*0064*/ 	.byte	0x04, 0x0a
        /*0066*/ 	.short	(.L_31 - .L_30)
	.align		4
.L_30:
        /*0068*/ 	.word	index@(.nv.constant0._Z11reduceErrorPdS_i)
        /*006c*/ 	.short	0x0380
        /*006e*/ 	.short	0x0014


	//----- nvinfo : EIATTR_SW_WAR
	.align		4
.L_31:
        /*0070*/ 	.byte	0x04, 0x36
        /*0072*/ 	.short	(.L_33 - .L_32)
.L_32:
        /*0074*/ 	.word	0x00000008
.L_33:


//--------------------- .nv.info._Z11updateErrorPKdPdidS1_ --------------------------
	.section	.nv.info._Z11updateErrorPKdPdidS1_,"",@"SHT_CUDA_INFO"
	.sectionflags	@""
	.align	4


	//----- nvinfo : EIATTR_CUDA_API_VERSION
	.align		4
        /*0000*/ 	.byte	0x04, 0x37
        /*0002*/ 	.short	(.L_35 - .L_34)
.L_34:
        /*0004*/ 	.word	0x00000082


	//----- nvinfo : EIATTR_KPARAM_INFO
	.align		4
.L_35:
        /*0008*/ 	.byte	0x04, 0x17
        /*000a*/ 	.short	(.L_37 - .L_36)
.L_36:
        /*000c*/ 	.word	0x00000000
        /*0010*/ 	.short	0x0004
        /*0012*/ 	.short	0x0020
        /*0014*/ 	.byte	0x00, 0xf5, 0x21, 0x00


	//----- nvinfo : EIATTR_KPARAM_INFO
	.align		4
.L_37:
        /*0018*/ 	.byte	0x04, 0x17
        /*001a*/ 	.short	(.L_39 - .L_38)
.L_38:
        /*001c*/ 	.word	0x00000000
        /*0020*/ 	.short	0x0003
        /*0022*/ 	.short	0x0018
        /*0024*/ 	.byte	0x00, 0xf0, 0x21, 0x00


	//----- nvinfo : EIATTR_KPARAM_INFO
	.align		4
.L_39:
        /*0028*/ 	.byte	0x04, 0x17
        /*002a*/ 	.short	(.L_41 - .L_40)
.L_40:
        /*002c*/ 	.word	0x00000000
        /*0030*/ 	.short	0x0002
        /*0032*/ 	.short	0x0010
        /*0034*/ 	.byte	0x00, 0xf0, 0x11, 0x00


	//----- nvinfo : EIATTR_KPARAM_INFO
	.align		4
.L_41:
        /*0038*/ 	.byte	0x04, 0x17
        /*003a*/ 	.short	(.L_43 - .L_42)
.L_42:
        /*003c*/ 	.word	0x00000000
        /*0040*/ 	.short	0x0001
        /*0042*/ 	.short	0x0008
        /*0044*/ 	.byte	0x00, 0xf5, 0x21, 0x00


	//----- nvinfo : EIATTR_KPARAM_INFO
	.align		4
.L_43:
        /*0048*/ 	.byte	0x04, 0x17
        /*004a*/ 	.short	(.L_45 - .L_44)
.L_44:
        /*004c*/ 	.word	0x00000000
        /*0050*/ 	.short	0x0000
        /*0052*/ 	.short	0x0000
        /*0054*/ 	.byte	0x00, 0xf5, 0x21, 0x00


	//----- nvinfo : EIATTR_SPARSE_MMA_MASK
	.align		4
.L_45:
        /*0058*/ 	.byte	0x03, 0x50
        /*005a*/ 	.short	0x0000


	//----- nvinfo : EIATTR_MAXREG_COUNT
	.align		4
        /*005c*/ 	.byte	0x03, 0x1b
        /*005e*/ 	.short	0x00ff


	//----- nvinfo : EIATTR_MERCURY_ISA_VERSION
	.align		4
        /*0060*/ 	.byte	0x03, 0x5f
        /*0062*/ 	.short	0x0101


	//----- nvinfo : EIATTR_VRC_CTA_INIT_COUNT
	.align		4
        /*0064*/ 	.byte	0x02, 0x4a
	.zero		1
	.zero		1


	//----- nvinfo : EIATTR_EXIT_INSTR_OFFSETS
	.align		4
        /*0068*/ 	.byte	0x04, 0x1c
        /*006a*/ 	.short	(.L_47 - .L_46)


	//   ....[0]....
.L_46:
        /*006c*/ 	.word	0x000000c0


	//   ....[1]....
        /*0070*/ 	.word	0x000000f0


	//   ....[2]....
        /*0074*/ 	.word	0x00000330


	//----- nvinfo : EIATTR_CBANK_PARAM_SIZE
	.align		4
.L_47:
        /*0078*/ 	.byte	0x03, 0x19
        /*007a*/ 	.short	0x0028


	//----- nvinfo : EIATTR_PARAM_CBANK
	.align		4
        /*007c*/ 	.byte	0x04, 0x0a
        /*007e*/ 	.short	(.L_49 - .L_48)
	.align		4
.L_48:
        /*0080*/ 	.word	index@(.nv.constant0._Z11updateErrorPKdPdidS1_)
        /*0084*/ 	.short	0x0380
        /*0086*/ 	.short	0x0028


	//----- nvinfo : EIATTR_SW_WAR
	.align		4
.L_49:
        /*0088*/ 	.byte	0x04, 0x36
        /*008a*/ 	.short	(.L_51 - .L_50)
.L_50:
        /*008c*/ 	.word	0x00000008
.L_51:


//--------------------- .nv.info._Z17updateTemperaturePKdPdi --------------------------
	.section	.nv.info._Z17updateTemperaturePKdPdi,"",@"SHT_CUDA_INFO"
	.sectionflags	@""
	.align	4


	//----- nvinfo : EIATTR_CUDA_API_VERSION
	.align		4
        /*0000*/ 	.byte	0x04, 0x37
        /*0002*/ 	.short	(.L_53 - .L_52)
.L_52:
        /*0004*/ 	.word	0x00000082


	//----- nvinfo : EIATTR_KPARAM_INFO
	.align		4
.L_53:
        /*0008*/ 	.byte	0x04, 0x17
        /*000a*/ 	.short	(.L_55 - .L_54)
.L_54:
        /*000c*/ 	.word	0x00000000
        /*0010*/ 	.short	0x0002
        /*0012*/ 	.short	0x0010
        /*0014*/ 	.byte	0x00, 0xf0, 0x11, 0x00


	//----- nvinfo : EIATTR_KPARAM_INFO
	.align		4
.L_55:
        /*0018*/ 	.byte	0x04, 0x17
        /*001a*/ 	.short	(.L_57 - .L_56)
.L_56:
        /*001c*/ 	.word	0x00000000
        /*0020*/ 	.short	0x0001
        /*0022*/ 	.short	0x0008
        /*0024*/ 	.byte	0x00, 0xf5, 0x21, 0x00


	//----- nvinfo : EIATTR_KPARAM_INFO
	.align		4
.L_57:
        /*0028*/ 	.byte	0x04, 0x17
        /*002a*/ 	.short	(.L_59 - .L_58)
.L_58:
        /*002c*/ 	.word	0x00000000
        /*0030*/ 	.short	0x0000
        /*0032*/ 	.short	0x0000
        /*0034*/ 	.byte	0x00, 0xf5, 0x21, 0x00


	//----- nvinfo : EIATTR_SPARSE_MMA_MASK
	.align		4
.L_59:
        /*0038*/ 	.byte	0x03, 0x50
        /*003a*/ 	.short	0x0000


	//----- nvinfo : EIATTR_MAXREG_COUNT
	.align		4
        /*003c*/ 	.byte	0x03, 0x1b
        /*003e*/ 	.short	0x00ff


	//----- nvinfo : EIATTR_MERCURY_ISA_VERSION
	.align		4
        /*0040*/ 	.byte	0x03, 0x5f
        /*0042*/ 	.short	0x0101


	//----- nvinfo : EIATTR_VRC_CTA_INIT_COUNT
	.align		4
        /*0044*/ 	.byte	0x02, 0x4a
	.zero		1
	.zero		1


	//----- nvinfo : EIATTR_EXIT_INSTR_OFFSETS
	.align		4
        /*0048*/ 	.byte	0x04, 0x1c
        /*004a*/ 	.short	(.L_61 - .L_60)


	//   ....[0]....
.L_60:
        /*004c*/ 	.word	0x000000c0


	//   ....[1]....
        /*0050*/ 	.word	0x000000f0


	//   ....[2]....
        /*0054*/ 	.word	0x00000280


	//----- nvinfo : EIATTR_CBANK_PARAM_SIZE
	.align		4
.L_61:
        /*0058*/ 	.byte	0x03, 0x19
        /*005a*/ 	.short	0x0014


	//----- nvinfo : EIATTR_PARAM_CBANK
	.align		4
        /*005c*/ 	.byte	0x04, 0x0a
        /*005e*/ 	.short	(.L_63 - .L_62)
	.align		4
.L_62:
        /*0060*/ 	.word	index@(.nv.constant0._Z17updateTemperaturePKdPdi)
        /*0064*/ 	.short	0x0380
        /*0066*/ 	.short	0x0014


	//----- nvinfo : EIATTR_SW_WAR
	.align		4
.L_63:
        /*0068*/ 	.byte	0x04, 0x36
        /*006a*/ 	.short	(.L_65 - .L_64)
.L_64:
        /*006c*/ 	.word	0x00000008
.L_65:


//--------------------- .nv.callgraph             --------------------------
	.section	.nv.callgraph,"",@"SHT_CUDA_CALLGRAPH"
	.align	4
	.sectionentsize	8
	.align		4
        /*0000*/ 	.word	0x00000000
	.align		4
        /*0004*/ 	.word	0xffffffff
	.align		4
        /*0008*/ 	.word	0x00000000
	.align		4
        /*000c*/ 	.word	0xfffffffe
	.align		4
        /*0010*/ 	.word	0x00000000
	.align		4
        /*0014*/ 	.word	0xfffffffd
	.align		4
        /*0018*/ 	.word	0x00000000
	.align		4
        /*001c*/ 	.word	0xfffffffc


//--------------------- .text._Z11reduceErrorPdS_i --------------------------
	.section	.text._Z11reduceErrorPdS_i,"ax",@progbits
	.align	128
        .global         _Z11reduceErrorPdS_i
        .type           _Z11reduceErrorPdS_i,@function
        .size           _Z11reduceErrorPdS_i,(.L_x_8 - _Z11reduceErrorPdS_i)
        .other          _Z11reduceErrorPdS_i,@"STO_CUDA_ENTRY STV_DEFAULT"
_Z11reduceErrorPdS_i:
.text._Z11reduceErrorPdS_i:
[----:B------:R-:W-:Y:S08]  /*0000*/  LDC R1, c[0x0][0x37c] ;  /* 0x0000df00ff017b82 */ /* 0x000ff00000000800 */
[----:B------:R-:W0:Y:S01]  /*0010*/  LDC.64 R2, c[0x0][0x380] ;  /* 0x0000e000ff027b82 */ /* 0x000e220000000a00 */
[----:B------:R-:W0:Y:S01]  /*0020*/  LDCU.64 UR6, c[0x0][0x358] ;  /* 0x00006b00ff0677ac */ /* 0x000e220008000a00 */
[----:B------:R-:W1:Y:S01]  /*0030*/  S2R R9, SR_TID.X ;  /* 0x0000000000097919 */ /* 0x000e620000002100 */
[----:B------:R-:W1:Y:S01]  /*0040*/  S2R R10, SR_CTAID.X ;  /* 0x00000000000a7919 */ /* 0x000e620000002500 */
[----:B------:R-:W2:Y:S01]  /*0050*/  LDCU UR4, c[0x0][0x360] ;  /* 0x00006c00ff0477ac */ /* 0x000ea20008000800 */
[----:B------:R-:W3:Y:S01]  /*0060*/  LDCU UR5, c[0x0][0x390] ;  /* 0x00007200ff0577ac */ /* 0x000ee20008000800 */
[----:B0-----:R-:W5:Y:S01]  /*0070*/  LDG.E.64 R2, desc[UR6][R2.64] ;  /* 0x0000000602027981 */ /* 0x001f62000c1e1b00 */
[----:B--2---:R-:W-:Y:S01]  /*0080*/  IMAD.U32 R8, RZ, RZ, UR4 ;  /* 0x00000004ff087e24 */ /* 0x004fe2000f8e00ff */
[----:B------:R-:W-:Y:S01]  /*0090*/  BSSY.RECONVERGENT B0, `(.L_x_0) ;  /* 0x000000f000007945 */ /* 0x000fe20003800200 */
[----:B-1----:R-:W-:-:S05]  /*00a0*/  IMAD R0, R10, UR4, R9 ;  /* 0x000000040a007c24 */ /* 0x002fca000f8e0209 */
[----:B---3--:R-:W-:-:S13]  /*00b0*/  ISETP.GE.AND P0, PT, R0, UR5, PT ;  /* 0x0000000500007c0c */ /* 0x008fda000bf06270 */
[----:B------:R-:W-:Y:S05]  /*00c0*/  @P0 BRA `(.L_x_1) ;  /* 0x00000000002c0947 */ /* 0x000fea0003800000 */
[----:B------:R-:W0:Y:S01]  /*00d0*/  LDC.64 R6, c[0x0][0x380] ;  /* 0x0000e000ff067b82 */ /* 0x000e220000000a00 */
[----:B------:R-:W1:Y:S02]  /*00e0*/  LDCU UR4, c[0x0][0x370] ;  /* 0x00006e00ff0477ac */ /* 0x000e640008000800 */
[----:B-1----:R-:W-:-:S07]  /*00f0*/  IMAD R11, R8, UR4, RZ ;  /* 0x00000004080b7c24 */ /* 0x002fce000f8e02ff */
.L_x_2:
[----:B0-----:R-:W-:-:S06]  /*0100*/  IMAD.WIDE R4, R0, 0x8, R6 ;  /* 0x0000000800047825 */ /* 0x001fcc00078e0206 */
[----:B------:R-:W2:Y:S01]  /*0110*/  LDG.E.64 R4, desc[UR6][R4.64] ;  /* 0x0000000604047981 */ /* 0x000ea2000c1e1b00 */
[----:B------:R-:W-:-:S05]  /*0120*/  IMAD.IADD R0, R11, 0x1, R0 ;  /* 0x000000010b007824 */ /* 0x000fca00078e0200 */
[----:B------:R-:W-:Y:S01]  /*0130*/  ISETP.GE.AND P1, PT, R0, UR5, PT ;  /* 0x0000000500007c0c */ /* 0x000fe2000bf26270 */
[----:B--2--5:R-:W-:-:S06]  /*0140*/  DSETP.GT.AND P0, PT, R2, R4, PT ;  /* 0x000000040200722a */ /* 0x024fcc0003f04000 */
[----:B------:R-:W-:Y:S02]  /*0150*/  FSEL R2, R2, R4, P0 ;  /* 0x0000000402027208 */ /* 0x000fe40000000000 */
[----:B------:R-:W-:-:S04]  /*0160*/  FSEL R3, R3, R5, P0 ;  /* 0x0000000503037208 */ /* 0x000fc80000000000 */
[----:B------:R-:W-:Y:S05]  /*0170*/  @!P1 BRA `(.L_x_2) ;  /* 0xfffffffc00e09947 */ /* 0x000fea000383ffff */
.L_x_1:
[----:B------:R-:W-:Y:S05]  /*0180*/  BSYNC.RECONVERGENT B0 ;  /* 0x0000000000007941 */ /* 0x000fea0003800200 */
.L_x_0:
[----:B------:R-:W0:Y:S01]  /*0190*/  S2UR UR5, SR_CgaCtaId ;  /* 0x00000000000579c3 */ /* 0x000e220000008800 */
[----:B------:R-:W-:Y:S01]  /*01a0*/  UMOV UR4, 0x400 ;  /* 0x0000040000047882 */ /* 0x000fe20000000000 */
[----:B------:R-:W-:Y:S02]  /*01b0*/  ISETP.GE.U32.AND P1, PT, R8, 0x2, PT ;  /* 0x000000020800780c */ /* 0x000fe40003f26070 */
[----:B------:R-:W-:Y:S01]  /*01c0*/  ISETP.NE.AND P0, PT, R9, RZ, PT ;  /* 0x000000ff0900720c */ /* 0x000fe20003f05270 */
[----:B0-----:R-:W-:-:S06]  /*01d0*/  ULEA UR4, UR5, UR4, 0x18 ;  /* 0x0000000405047291 */ /* 0x001fcc000f8ec0ff */
[----:B------:R-:W-:-:S05]  /*01e0*/  LEA R7, R9, UR4, 0x3 ;  /* 0x0000000409077c11 */ /* 0x000fca000f8e18ff */
[----:B-----5:R0:W-:Y:S01]  /*01f0*/  STS.64 [R7], R2 ;  /* 0x0000000207007388 */ /* 0x0201e20000000a00 */
[----:B------:R-:W-:Y:S06]  /*0200*/  BAR.SYNC.DEFER_BLOCKING 0x0 ;  /* 0x0000000000007b1d */ /* 0x000fec0000010000 */
[----:B------:R-:W-:Y:S05]  /*0210*/  @!P1 BRA `(.L_x_3) ;  /* 0x0000000000349947 */ /* 0x000fea0003800000 */
.L_x_4:
[----:B------:R-:W-:-:S04]  /*0220*/  SHF.R.U32.HI R6, RZ, 0x1, R8 ;  /* 0x00000001ff067819 */ /* 0x000fc80000011608 */
[----:B------:R-:W-:-:S13]  /*0230*/  ISETP.GE.U32.AND P2, PT, R9, R6, PT ;  /* 0x000000060900720c */ /* 0x000fda0003f46070 */
[----:B------:R-:W-:Y:S01]  /*0240*/  @!P2 IMAD R0, R6, 0x8, R7 ;  /* 0x000000080600a824 */ /* 0x000fe200078e0207 */
[----:B------:R-:W-:Y:S04]  /*0250*/  @!P2 LDS.64 R4, [R7] ;  /* 0x000000000704a984 */ /* 0x000fe80000000a00 */
[----:B01----:R-:W0:Y:S02]  /*0260*/  @!P2 LDS.64 R2, [R0] ;  /* 0x000000000002a984 */ /* 0x003e240000000a00 */
[----:B0-----:R-:W-:-:S06]  /*0270*/  @!P2 DSETP.GT.AND P1, PT, R2, R4, PT ;  /* 0x000000040200a22a */ /* 0x001fcc0003f24000 */
[----:B------:R-:W-:Y:S02]  /*0280*/  @!P2 FSEL R2, R2, R4, P1 ;  /* 0x000000040202a208 */ /* 0x000fe40000800000 */
[----:B------:R-:W-:Y:S02]  /*0290*/  @!P2 FSEL R3, R3, R5, P1 ;  /* 0x000000050303a208 */ /* 0x000fe40000800000 */
[----:B------:R-:W-:Y:S01]  /*02a0*/  ISETP.GT.U32.AND P1, PT, R8, 0x3, PT ;  /* 0x000000030800780c */ /* 0x000fe20003f24070 */
[----:B------:R-:W-:Y:S02]  /*02b0*/  IMAD.MOV.U32 R8, RZ, RZ, R6 ;  /* 0x000000ffff087224 */ /* 0x000fe400078e0006 */
[----:B------:R1:W-:Y:S01]  /*02c0*/  @!P2 STS.64 [R7], R2 ;  /* 0x000000020700a388 */ /* 0x0003e20000000a00 */
[----:B------:R-:W-:Y:S09]  /*02d0*/  BAR.SYNC.DEFER_BLOCKING 0x0 ;  /* 0x0000000000007b1d */ /* 0x000ff20000010000 */
[----:B------:R-:W-:Y:S05]  /*02e0*/  @P1 BRA `(.L_x_4) ;  /* 0xfffffffc00cc1947 */ /* 0x000fea000383ffff */
.L_x_3:
[----:B------:R-:W-:Y:S05]  /*02f0*/  @P0 EXIT ;  /* 0x000000000000094d */ /* 0x000fea0003800000 */
[----:B------:R-:W2:Y:S01]  /*0300*/  S2UR UR5, SR_CgaCtaId ;  /* 0x00000000000579c3 */ /* 0x000ea20000008800 */
[----:B------:R-:W-:-:S07]  /*0310*/  UMOV UR4, 0x400 ;  /* 0x0000040000047882 */ /* 0x000fce0000000000 */
[----:B------:R-:W3:Y:S01]  /*0320*/  LDC.64 R4, c[0x0][0x388] ;  /* 0x0000e200ff047b82 */ /* 0x000ee20000000a00 */
[----:B--2---:R-:W-:Y:S01]  /*0330*/  ULEA UR4, UR5, UR4, 0x18 ;  /* 0x0000000405047291 */ /* 0x004fe2000f8ec0ff */
[----:B---3--:R-:W-:-:S08]  /*0340*/  IMAD.WIDE.U32 R4, R10, 0x8, R4 ;  /* 0x000000080a047825 */ /* 0x008fd000078e0004 */
[----:B01----:R-:W0:Y:S04]  /*0350*/  LDS.64 R2, [UR4] ;  /* 0x00000004ff027984 */ /* 0x003e280008000a00 */
[----:B0-----:R-:W-:Y:S01]  /*0360*/  STG.E.64 desc[UR6][R4.64], R2 ;  /* 0x0000000204007986 */ /* 0x001fe2000c101b06 */
[----:B------:R-:W-:Y:S05]  /*0370*/  EXIT ;  /* 0x000000000000794d */ /* 0x000fea0003800000 */
.L_x_5:
[----:B------:R-:W-:-:S00]  /*0380*/  BRA `(.L_x_5) ;  /* 0xfffffffc00fc7947 */ /* 0x000fc0000383ffff */
[----:B------:R-:W-:-:S00]  /*0390*/  NOP ;  /* 0x0000000000007918 */ /* 0x000fc00000000000 */
        /* <DEDUP_REMOVED lines=14> */
.L_x_8:


//--------------------- .text._Z11updateErrorPKdPdidS1_ --------------------------
	.section	.text._Z11updateErrorPKdPdidS1_,"ax",@progbits
	.align	128
        .global         _Z11updateErrorPKdPdidS1_
        .type           _Z11updateErrorPKdPdidS1_,@function
        .size           _Z11updateErrorPKdPdidS1_,(.L_x_9 - _Z11updateErrorPKdPdidS1_)
        .other          _Z11updateErrorPKdPdidS1_,@"STO_CUDA_ENTRY STV_DEFAULT"
_Z11updateErrorPKdPdidS1_:
.text._Z11updateErrorPKdPdidS1_:
[----:B------:R-:W-:Y:S01]  /*0000*/  LDC R1, c[0x0][0x37c] ;  /* 0x0000df00ff017b82 */ /* 0x000fe20000000800 */
[----:B------:R-:W0:Y:S07]  /*0010*/  S2R R0, SR_TID.Y ;  /* 0x0000000000007919 */ /* 0x000e2e0000002200 */
[----:B------:R-:W0:Y:S01]  /*0020*/  S2UR UR4, SR_CTAID.Y ;  /* 0x00000000000479c3 */ /* 0x000e220000002600 */
[----:B------:R-:W1:Y:S07]  /*0030*/  S2R R5, SR_TID.X ;  /* 0x0000000000057919 */ /* 0x000e6e0000002100 */
[----:B------:R-:W0:Y:S08]  /*0040*/  LDC R3, c[0x0][0x364] ;  /* 0x0000d900ff037b82 */ /* 0x000e300000000800 */
[----:B------:R-:W2:Y:S08]  /*0050*/  LDC R6, c[0x0][0x390] ;  /* 0x0000e400ff067b82 */ /* 0x000eb00000000800 */
[----:B------:R-:W1:Y:S08]  /*0060*/  S2UR UR5, SR_CTAID.X ;  /* 0x00000000000579c3 */ /* 0x000e700000002500 */
[----:B------:R-:W1:Y:S01]  /*0070*/  LDC R2, c[0x0][0x360] ;  /* 0x0000d800ff027b82 */ /* 0x000e620000000800 */
[----:B0-----:R-:W-:-:S05]  /*0080*/  IMAD R3, R3, UR4, R0 ;  /* 0x0000000403037c24 */ /* 0x001fca000f8e0200 */
[----:B--2---:R-:W-:-:S04]  /*0090*/  ISETP.GT.AND P0, PT, R3, R6, PT ;  /* 0x000000060300720c */ /* 0x004fc80003f04270 */
[----:B------:R-:W-:Y:S01]  /*00a0*/  ISETP.EQ.OR P0, PT, R3, RZ, P0 ;  /* 0x000000ff0300720c */ /* 0x000fe20000702670 */
[----:B-1----:R-:W-:-:S12]  /*00b0*/  IMAD R0, R2, UR5, R5 ;  /* 0x0000000502007c24 */ /* 0x002fd8000f8e0205 */
[----:B------:R-:W-:Y:S05]  /*00c0*/  @P0 EXIT ;  /* 0x000000000000094d */ /* 0x000fea0003800000 */
[----:B------:R-:W-:-:S04]  /*00d0*/  ISETP.GT.AND P0, PT, R0, R6, PT ;  /* 0x000000060000720c */ /* 0x000fc80003f04270 */
[----:B------:R-:W-:-:S13]  /*00e0*/  ISETP.LT.OR P0, PT, R0, 0x1, P0 ;  /* 0x000000010000780c */ /* 0x000fda0000701670 */
[----:B------:R-:W-:Y:S05]  /*00f0*/  @P0 EXIT ;  /* 0x000000000000094d */ /* 0x000fea0003800000 */
[----:B------:R-:W0:Y:S01]  /*0100*/  LDC.64 R4, c[0x0][0x380] ;  /* 0x0000e000ff047b82 */ /* 0x000e220000000a00 */
[----:B------:R-:W-:Y:S01]  /*0110*/  IADD3 R2, PT, PT, R6, 0x2, RZ ;  /* 0x0000000206027810 */ /* 0x000fe20007ffe0ff */
[----:B------:R-:W1:Y:S01]  /*0120*/  LDCU.64 UR4, c[0x0][0x358] ;  /* 0x00006b00ff0477ac */ /* 0x000e620008000a00 */
[----:B------:R-:W-:-:S03]  /*0130*/  IADD3 R9, PT, PT, R3, -0x1, RZ ;  /* 0xffffffff03097810 */ /* 0x000fc60007ffe0ff */
[----:B------:R-:W-:Y:S01]  /*0140*/  IMAD R7, R3, R2, R2 ;  /* 0x0000000203077224 */ /* 0x000fe200078e0202 */
[----:B------:R-:W2:Y:S01]  /*0150*/  LDCU.64 UR6, c[0x0][0x398] ;  /* 0x00007300ff0677ac */ /* 0x000ea20008000a00 */
[----:B------:R-:W-:Y:S01]  /*0160*/  IMAD R9, R2, R9, R0 ;  /* 0x0000000902097224 */ /* 0x000fe200078e0200 */
[----:B------:R-:W3:Y:S02]  /*0170*/  LDC.64 R16, c[0x0][0x388] ;  /* 0x0000e200ff107b82 */ /* 0x000ee40000000a00 */
[----:B------:R-:W-:Y:S01]  /*0180*/  IADD3 R7, PT, PT, R0, R7, RZ ;  /* 0x0000000700077210 */ /* 0x000fe20007ffe0ff */
[----:B------:R-:W4:Y:S01]  /*0190*/  LDCU.64 UR8, c[0x0][0x398] ;  /* 0x00007300ff0877ac */ /* 0x000f220008000a00 */
[----:B------:R-:W-:-:S04]  /*01a0*/  IADD3 R2, PT, PT, R2, R9, RZ ;  /* 0x0000000902027210 */ /* 0x000fc80007ffe0ff */
[----:B------:R-:W-:Y:S01]  /*01b0*/  IADD3 R11, PT, PT, R2, -0x1, RZ ;  /* 0xffffffff020b7810 */ /* 0x000fe20007ffe0ff */
[----:B0-----:R-:W-:-:S04]  /*01c0*/  IMAD.WIDE.U32 R8, R9, 0x8, R4 ;  /* 0x0000000809087825 */ /* 0x001fc800078e0004 */
[--C-:B------:R-:W-:Y:S02]  /*01d0*/  IMAD.WIDE.U32 R6, R7, 0x8, R4.reuse ;  /* 0x0000000807067825 */ /* 0x100fe400078e0004 */
[----:B-1----:R-:W5:Y:S02]  /*01e0*/  LDG.E.64 R8, desc[UR4][R8.64] ;  /* 0x0000000408087981 */ /* 0x002f64000c1e1b00 */
[--C-:B------:R-:W-:Y:S02]  /*01f0*/  IMAD.WIDE.U32 R10, R11, 0x8, R4.reuse ;  /* 0x000000080b0a7825 */ /* 0x100fe400078e0004 */
[----:B------:R-:W5:Y:S04]  /*0200*/  LDG.E.64 R6, desc[UR4][R6.64] ;  /* 0x0000000406067981 */ /* 0x000f68000c1e1b00 */
[----:B------:R-:W2:Y:S01]  /*0210*/  LDG.E.64 R10, desc[UR4][R10.64] ;  /* 0x000000040a0a7981 */ /* 0x000ea2000c1e1b00 */
[----:B------:R-:W-:-:S05]  /*0220*/  IMAD.WIDE.U32 R12, R2, 0x8, R4 ;  /* 0x00000008020c7825 */ /* 0x000fca00078e0004 */
[----:B------:R-:W4:Y:S01]  /*0230*/  LDG.E.64 R14, desc[UR4][R12.64+0x8] ;  /* 0x000008040c0e7981 */ /* 0x000f22000c1e1b00 */
[----:B-----5:R-:W-:Y:S01]  /*0240*/  DADD R4, R6, R8 ;  /* 0x0000000006047229 */ /* 0x020fe20000000008 */
[----:B---3--:R-:W-:-:S07]  /*0250*/  IMAD.WIDE.U32 R8, R2, 0x8, R16 ;  /* 0x0000000802087825 */ /* 0x008fce00078e0010 */
[----:B--2---:R-:W-:Y:S01]  /*0260*/  DADD R4, R4, R10 ;  /* 0x0000000004047229 */ /* 0x004fe2000000000a */
[----:B------:R-:W0:Y:S07]  /*0270*/  LDC.64 R10, c[0x0][0x3a0] ;  /* 0x0000e800ff0a7b82 */ /* 0x000e2e0000000a00 */
[----:B----4-:R-:W-:-:S08]  /*0280*/  DADD R4, R4, R14 ;  /* 0x0000000004047229 */ /* 0x010fd0000000000e */
[----:B------:R-:W-:-:S07]  /*0290*/  DMUL R4, R4, 0.25 ;  /* 0x3fd0000004047828 */ /* 0x000fce0000000000 */
[----:B------:R-:W-:Y:S04]  /*02a0*/  STG.E.64 desc[UR4][R8.64], R4 ;  /* 0x0000000408007986 */ /* 0x000fe8000c101b04 */
[----:B------:R-:W2:Y:S01]  /*02b0*/  LDG.E.64 R6, desc[UR4][R12.64] ;  /* 0x000000040c067981 */ /* 0x000ea2000c1e1b00 */
[----:B------:R-:W-:-:S04]  /*02c0*/  IMAD R3, R3, R0, -0x1 ;  /* 0xffffffff03037424 */ /* 0x000fc800078e0200 */
[----:B0-----:R-:W-:Y:S01]  /*02d0*/  IMAD.WIDE.U32 R2, R3, 0x8, R10 ;  /* 0x0000000803027825 */ /* 0x001fe200078e000a */
[----:B--2---:R-:W-:-:S08]  /*02e0*/  DADD R6, R4, -R6 ;  /* 0x0000000004067229 */ /* 0x004fd00000000806 */
[----:B------:R-:W-:-:S06]  /*02f0*/  DSETP.GT.AND P0, PT, R6, UR6, PT ;  /* 0x0000000606007e2a */ /* 0x000fcc000bf04000 */
[----:B------:R-:W-:Y:S02]  /*0300*/  FSEL R6, R6, UR8, P0 ;  /* 0x0000000806067c08 */ /* 0x000fe40008000000 */
[----:B------:R-:W-:-:S05]  /*0310*/  FSEL R7, R7, UR9, P0 ;  /* 0x0000000907077c08 */ /* 0x000fca0008000000 */
[----:B------:R-:W-:Y:S01]  /*0320*/  STG.E.64 desc[UR4][R2.64], R6 ;  /* 0x0000000602007986 */ /* 0x000fe2000c101b04 */
[----:B------:R-:W-:Y:S05]  /*0330*/  EXIT ;  /* 0x000000000000794d */ /* 0x000fea0003800000 */
.L_x_6:
        /* <DEDUP_REMOVED lines=12> */
.L_x_9:


//--------------------- .text._Z17updateTemperaturePKdPdi --------------------------
	.section	.text._Z17updateTemperaturePKdPdi,"ax",@progbits
	.align	128
        .global         _Z17updateTemperaturePKdPdi
        .type           _Z17updateTemperaturePKdPdi,@function
        .size           _Z17updateTemperaturePKdPdi,(.L_x_10 - _Z17updateTemperaturePKdPdi)
        .other          _Z17updateTemperaturePKdPdi,@"STO_CUDA_ENTRY STV_DEFAULT"
_Z17updateTemperaturePKdPdi:
.text._Z17updateTemperaturePKdPdi:
        /* <DEDUP_REMOVED lines=20> */
[----:B------:R-:W-:Y:S02]  /*0140*/  IMAD R7, R0, R5, R5 ;  /* 0x0000000500077224 */ /* 0x000fe400078e0205 */
[C---:B------:R-:W-:Y:S01]  /*0150*/  IMAD R6, R5.reuse, R6, R4 ;  /* 0x0000000605067224 */ /* 0x040fe200078e0204 */
[----:B------:R-:W2:Y:S02]  /*0160*/  LDC.64 R12, c[0x0][0x388] ;  /* 0x0000e200ff0c7b82 */ /* 0x000ea40000000a00 */
[----:B------:R-:W-:Y:S02]  /*0170*/  IADD3 R9, PT, PT, R4, R7, RZ ;  /* 0x0000000704097210 */ /* 0x000fe40007ffe0ff */
[----:B------:R-:W-:Y:S01]  /*0180*/  IADD3 R0, PT, PT, R5, R6, RZ ;  /* 0x0000000605007210 */ /* 0x000fe20007ffe0ff */
[----:B0-----:R-:W-:-:S04]  /*0190*/  IMAD.WIDE.U32 R6, R6, 0x8, R2 ;  /* 0x0000000806067825 */ /* 0x001fc800078e0002 */
[--C-:B------:R-:W-:Y:S01]  /*01a0*/  IMAD.WIDE.U32 R4, R9, 0x8, R2.reuse ;  /* 0x0000000809047825 */ /* 0x100fe200078e0002 */
[----:B------:R-:W-:Y:S01]  /*01b0*/  IADD3 R9, PT, PT, R0, -0x1, RZ ;  /* 0xffffffff00097810 */ /* 0x000fe20007ffe0ff */
[----:B-1----:R-:W3:Y:S04]  /*01c0*/  LDG.E.64 R6, desc[UR4][R6.64] ;  /* 0x0000000406067981 */ /* 0x002ee8000c1e1b00 */
[----:B------:R-:W3:Y:S01]  /*01d0*/  LDG.E.64 R4, desc[UR4][R4.64] ;  /* 0x0000000404047981 */ /* 0x000ee2000c1e1b00 */
[----:B------:R-:W-:-:S04]  /*01e0*/  IMAD.WIDE.U32 R8, R9, 0x8, R2 ;  /* 0x0000000809087825 */ /* 0x000fc800078e0002 */
[C---:B------:R-:W-:Y:S02]  /*01f0*/  IMAD.WIDE.U32 R10, R0.reuse, 0x8, R2 ;  /* 0x00000008000a7825 */ /* 0x040fe400078e0002 */
[----:B------:R-:W4:Y:S04]  /*0200*/  LDG.E.64 R8, desc[UR4][R8.64] ;  /* 0x0000000408087981 */ /* 0x000f28000c1e1b00 */
[----:B------:R-:W5:Y:S01]  /*0210*/  LDG.E.64 R10, desc[UR4][R10.64+0x8] ;  /* 0x000008040a0a7981 */ /* 0x000f62000c1e1b00 */
[----:B---3--:R-:W-:Y:S01]  /*0220*/  DADD R2, R4, R6 ;  /* 0x0000000004027229 */ /* 0x008fe20000000006 */
[----:B--2---:R-:W-:-:S07]  /*0230*/  IMAD.WIDE.U32 R6, R0, 0x8, R12 ;  /* 0x0000000800067825 */ /* 0x004fce00078e000c */
[----:B----4-:R-:W-:-:S08]  /*0240*/  DADD R2, R2, R8 ;  /* 0x0000000002027229 */ /* 0x010fd00000000008 */
[----:B-----5:R-:W-:-:S08]  /*0250*/  DADD R2, R2, R10 ;  /* 0x0000000002027229 */ /* 0x020fd0000000000a */
[----:B------:R-:W-:-:S07]  /*0260*/  DMUL R2, R2, 0.25 ;  /* 0x3fd0000002027828 */ /* 0x000fce0000000000 */
[----:B------:R-:W-:Y:S01]  /*0270*/  STG.E.64 desc[UR4][R6.64], R2 ;  /* 0x0000000206007986 */ /* 0x000fe2000c101b04 */
[----:B------:R-:W-:Y:S05]  /*0280*/  EXIT ;  /* 0x000000000000794d */ /* 0x000fea0003800000 */
.L_x_7:
        /* <DEDUP_REMOVED lines=15> */
.L_x_10:


//--------------------- .nv.shared._Z11reduceErrorPdS_i --------------------------
	.section	.nv.shared._Z11reduceErrorPdS_i,"aw",@nobits
	.sectionflags	@""
	.align	16
	.zero		1024


//--------------------- .nv.shared.reserved.0     --------------------------
	.section	.nv.shared.reserved.0,"aw",@nobits
	.weak		__nv_reservedSMEM_offset_0_alias
	.size		__nv_reservedSMEM_offset_0_alias, 0, 64
	.other		__nv_reservedSMEM_offset_0_alias,@"STO_CUDA_RESERVED_SHARED STV_DEFAULT"
__nv_reservedSMEM_offset_0_alias:
	.zero		0
	.zero		64


//--------------------- .nv.shared._Z11updateErrorPKdPdidS1_ --------------------------
	.section	.nv.shared._Z11updateErrorPKdPdidS1_,"aw",@nobits
	.sectionflags	@""
	.align	16
	.zero		1024


//--------------------- .nv.shared._Z17updateTemperaturePKdPdi --------------------------
	.section	.nv.shared._Z17updateTemperaturePKdPdi,"aw",@nobits
	.sectionflags	@""
	.align	16
	.zero		1024


//--------------------- .nv.constant0._Z11reduceErrorPdS_i --------------------------
	.section	.nv.constant0._Z11reduceErrorPdS_i,"a",@progbits
	.sectionflags	@""
	.align	4
.nv.constant0._Z11reduceErrorPdS_i:
	.zero		916


//--------------------- .nv.constant0._Z11updateErrorPKdPdidS1_ --------------------------
	.section	.nv.constant0._Z11updateErrorPKdPdidS1_,"a",@progbits
	.sectionflags	@""
	.align	4
.nv.constant0._Z11updateErrorPKdPdidS1_:
	.zero		936


//--------------------- .nv.constant0._Z17updateTemperaturePKdPdi --------------------------
	.section	.nv.constant0._Z17updateTemperaturePKdPdi,"a",@progbits
	.sectionflags	@""
	.align	4
.nv.constant0._Z17updateTemperaturePKdPdi:
	.zero		916


//--------------------- SYMBOLS --------------------------

	.type		.nv.reservedSmem.offset0,@object
	.size		.nv.reservedSmem.offset0,0x4
	.type		.nv.reservedSmem.cap,@object
	.size		.nv.reservedSmem.cap,0x4
